	.headerflags	@"EF_CUDA_TEXMODE_UNIFIED EF_CUDA_64BIT_ADDRESS EF_CUDA_ACCELERATORS EF_CUDA_SM90 EF_CUDA_VIRTUAL_SM(EF_CUDA_SM90)"
	.elftype	@"ET_EXEC"


//--------------------- .nv.info                  --------------------------
	.section	.nv.info,"",@"SHT_CUDA_INFO"
	.align	4


	//----- nvinfo : EIATTR_REGCOUNT
	.align		4
        /*0000*/ 	.byte	0x04, 0x2f
        /*0002*/ 	.short	(.L_4 - .L_3)
	.align		4
.L_3:
        /*0004*/ 	.word	index@(triton_red_fused__to_copy_add_div_embedding_dense_backward_mul_pow_sum_13)
        /*0008*/ 	.word	0x00000020


	//----- nvinfo : EIATTR_MIN_STACK_SIZE
	.align		4
.L_4:
        /*000c*/ 	.byte	0x04, 0x12
        /*000e*/ 	.short	(.L_6 - .L_5)
	.align		4
.L_5:
        /*0010*/ 	.word	index@(triton_red_fused__to_copy_add_div_embedding_dense_backward_mul_pow_sum_13)
        /*0014*/ 	.word	0x00000000


	//----- nvinfo : EIATTR_FRAME_SIZE
	.align		4
.L_6:
        /*0018*/ 	.byte	0x04, 0x11
        /*001a*/ 	.short	(.L_8 - .L_7)
	.align		4
.L_7:
        /*001c*/ 	.word	index@(triton_red_fused__to_copy_add_div_embedding_dense_backward_mul_pow_sum_13)
        /*0020*/ 	.word	0x00000000


	//----- nvinfo : EIATTR_MIN_STACK_SIZE
	.align		4
.L_8:
        /*0024*/ 	.byte	0x04, 0x12
        /*0026*/ 	.short	(.L_10 - .L_9)
	.align		4
.L_9:
        /*0028*/ 	.word	index@(triton_red_fused__to_copy_add_div_embedding_dense_backward_mul_pow_sum_13)
        /*002c*/ 	.word	0x00000000
.L_10:


//--------------------- .nv.info.triton_red_fused__to_copy_add_div_embedding_dense_backward_mul_pow_sum_13 --------------------------
	.section	.nv.info.triton_red_fused__to_copy_add_div_embedding_dense_backward_mul_pow_sum_13,"",@"SHT_CUDA_INFO"
	.sectionflags	@""
	.align	4


	//----- nvinfo : EIATTR_CUDA_API_VERSION
	.align		4
        /*0000*/ 	.byte	0x04, 0x37
        /*0002*/ 	.short	(.L_12 - .L_11)
.L_11:
        /*0004*/ 	.word	0x0000007c


	//----- nvinfo : EIATTR_KPARAM_INFO
	.align		4
.L_12:
        /*0008*/ 	.byte	0x04, 0x17
        /*000a*/ 	.short	(.L_14 - .L_13)
.L_13:
        /*000c*/ 	.word	0x00000000
        /*0010*/ 	.short	0x000b
        /*0012*/ 	.short	0x0050
        /*0014*/ 	.byte	0x00, 0xf4, 0x21, 0x00


	//----- nvinfo : EIATTR_KPARAM_INFO
	.align		4
.L_14:
        /*0018*/ 	.byte	0x04, 0x17
        /*001a*/ 	.short	(.L_16 - .L_15)
.L_15:
        /*001c*/ 	.word	0x00000000
        /*0020*/ 	.short	0x000a
        /*0022*/ 	.short	0x004c
        /*0024*/ 	.byte	0x00, 0xf0, 0x11, 0x00


	//----- nvinfo : EIATTR_KPARAM_INFO
	.align		4
.L_16:
        /*0028*/ 	.byte	0x04, 0x17
        /*002a*/ 	.short	(.L_18 - .L_17)
.L_17:
        /*002c*/ 	.word	0x00000000
        /*0030*/ 	.short	0x0009
        /*0032*/ 	.short	0x0048
        /*0034*/ 	.byte	0x00, 0xf0, 0x11, 0x00


	//----- nvinfo : EIATTR_KPARAM_INFO
	.align		4
.L_18:
        /*0038*/ 	.byte	0x04, 0x17
        /*003a*/ 	.short	(.L_20 - .L_19)
.L_19:
        /*003c*/ 	.word	0x00000000
        /*0040*/ 	.short	0x0008
        /*0042*/ 	.short	0x0040
        /*0044*/ 	.byte	0x00, 0xf4, 0x21, 0x00


	//----- nvinfo : EIATTR_KPARAM_INFO
	.align		4
.L_20:
        /*0048*/ 	.byte	0x04, 0x17
        /*004a*/ 	.short	(.L_22 - .L_21)
.L_21:
        /*004c*/ 	.word	0x00000000
        /*0050*/ 	.short	0x0007
        /*0052*/ 	.short	0x0038
        /*0054*/ 	.byte	0x00, 0xf4, 0x21, 0x00


	//----- nvinfo : EIATTR_KPARAM_INFO
	.align		4
.L_22:
        /*0058*/ 	.byte	0x04, 0x17
        /*005a*/ 	.short	(.L_24 - .L_23)
.L_23:
        /*005c*/ 	.word	0x00000000
        /*0060*/ 	.short	0x0006
        /*0062*/ 	.short	0x0030
        /*0064*/ 	.byte	0x00, 0xf4, 0x21, 0x00


	//----- nvinfo : EIATTR_KPARAM_INFO
	.align		4
.L_24:
        /*0068*/ 	.byte	0x04, 0x17
        /*006a*/ 	.short	(.L_26 - .L_25)
.L_25:
        /*006c*/ 	.word	0x00000000
        /*0070*/ 	.short	0x0005
        /*0072*/ 	.short	0x0028
        /*0074*/ 	.byte	0x00, 0xf4, 0x21, 0x00


	//----- nvinfo : EIATTR_KPARAM_INFO
	.align		4
.L_26:
        /*0078*/ 	.byte	0x04, 0x17
        /*007a*/ 	.short	(.L_28 - .L_27)
.L_27:
        /*007c*/ 	.word	0x00000000
        /*0080*/ 	.short	0x0004
        /*0082*/ 	.short	0x0020
        /*0084*/ 	.byte	0x00, 0xf4, 0x21, 0x00


	//----- nvinfo : EIATTR_KPARAM_INFO
	.align		4
.L_28:
        /*0088*/ 	.byte	0x04, 0x17
        /*008a*/ 	.short	(.L_30 - .L_29)
.L_29:
        /*008c*/ 	.word	0x00000000
        /*0090*/ 	.short	0x0003
        /*0092*/ 	.short	0x0018
        /*0094*/ 	.byte	0x00, 0xf4, 0x21, 0x00


	//----- nvinfo : EIATTR_KPARAM_INFO
	.align		4
.L_30:
        /*0098*/ 	.byte	0x04, 0x17
        /*009a*/ 	.short	(.L_32 - .L_31)
.L_31:
        /*009c*/ 	.word	0x00000000
        /*00a0*/ 	.short	0x0002
        /*00a2*/ 	.short	0x0010
        /*00a4*/ 	.byte	0x00, 0xf4, 0x21, 0x00


	//----- nvinfo : EIATTR_KPARAM_INFO
	.align		4
.L_32:
        /*00a8*/ 	.byte	0x04, 0x17
        /*00aa*/ 	.short	(.L_34 - .L_33)
.L_33:
        /*00ac*/ 	.word	0x00000000
        /*00b0*/ 	.short	0x0001
        /*00b2*/ 	.short	0x0008
        /*00b4*/ 	.byte	0x00, 0xf4, 0x21, 0x00


	//----- nvinfo : EIATTR_KPARAM_INFO
	.align		4
.L_34:
        /*00b8*/ 	.byte	0x04, 0x17
        /*00ba*/ 	.short	(.L_36 - .L_35)
.L_35:
        /*00bc*/ 	.word	0x00000000
        /*00c0*/ 	.short	0x0000
        /*00c2*/ 	.short	0x0000
        /*00c4*/ 	.byte	0x00, 0xf4, 0x21, 0x00


	//----- nvinfo : EIATTR_SPARSE_MMA_MASK
	.align		4
.L_36:
        /*00c8*/ 	.byte	0x03, 0x50
        /*00ca*/ 	.short	0x0000


	//----- nvinfo : EIATTR_MAXREG_COUNT
	.align		4
        /*00cc*/ 	.byte	0x03, 0x1b
        /*00ce*/ 	.short	0x00ff


	//----- nvinfo : EIATTR_EXTERNS
	.align		4
        /*00d0*/ 	.byte	0x04, 0x0f
        /*00d2*/ 	.short	(.L_38 - .L_37)


	//   ....[0]....
	.align		4
.L_37:
        /*00d4*/ 	.word	index@(__assertfail)


	//----- nvinfo : EIATTR_COOP_GROUP_MASK_REGIDS
	.align		4
.L_38:
        /*00d8*/ 	.byte	0x04, 0x29
        /*00da*/ 	.short	(.L_40 - .L_39)


	//   ....[0]....
.L_39:
        /*00dc*/ 	.word	0xffffffff


	//   ....[1]....
        /*00e0*/ 	.word	0xffffffff


	//   ....[2]....
        /*00e4*/ 	.word	0xffffffff


	//----- nvinfo : EIATTR_COOP_GROUP_INSTR_OFFSETS
	.align		4
.L_40:
        /*00e8*/ 	.byte	0x04, 0x28
        /*00ea*/ 	.short	(.L_42 - .L_41)


	//   ....[0]....
.L_41:
        /*00ec*/ 	.word	0x00001150


	//   ....[1]....
        /*00f0*/ 	.word	0x00001210


	//   ....[2]....
        /*00f4*/ 	.word	0x00001270


	//----- nvinfo : EIATTR_SYSCALL_OFFSETS
	.align		4
.L_42:
        /*00f8*/ 	.byte	0x04, 0x46
        /*00fa*/ 	.short	(.L_44 - .L_43)


	//   ....[0]....
.L_43:
        /*00fc*/ 	.word	0x000017f0


	//----- nvinfo : EIATTR_EXIT_INSTR_OFFSETS
	.align		4
.L_44:
        /*0100*/ 	.byte	0x04, 0x1c
        /*0102*/ 	.short	(.L_46 - .L_45)


	//   ....[0]....
.L_45:
        /*0104*/ 	.word	0x000016f0


	//----- nvinfo : EIATTR_REQNTID
	.align		4
.L_46:
        /*0108*/ 	.byte	0x04, 0x10
        /*010a*/ 	.short	(.L_48 - .L_47)
.L_47:
        /*010c*/ 	.word	0x00000040
        /*0110*/ 	.word	0x00000001
        /*0114*/ 	.word	0x00000001


	//----- nvinfo : EIATTR_CRS_STACK_SIZE
	.align		4
.L_48:
        /*0118*/ 	.byte	0x04, 0x1e
        /*011a*/ 	.short	(.L_50 - .L_49)
.L_49:
        /*011c*/ 	.word	0x00000000


	//----- nvinfo : EIATTR_CBANK_PARAM_SIZE
	.align		4
.L_50:
        /*0120*/ 	.byte	0x03, 0x19
        /*0122*/ 	.short	0x0058


	//----- nvinfo : EIATTR_PARAM_CBANK
	.align		4
        /*0124*/ 	.byte	0x04, 0x0a
        /*0126*/ 	.short	(.L_52 - .L_51)
	.align		4
.L_51:
        /*0128*/ 	.word	index@(.nv.constant0.triton_red_fused__to_copy_add_div_embedding_dense_backward_mul_pow_sum_13)
        /*012c*/ 	.short	0x0210
        /*012e*/ 	.short	0x0058


	//----- nvinfo : EIATTR_SW_WAR
	.align		4
.L_52:
        /*0130*/ 	.byte	0x04, 0x36
        /*0132*/ 	.short	(.L_54 - .L_53)
.L_53:
        /*0134*/ 	.word	0x00000008
.L_54:


//--------------------- .nv.callgraph             --------------------------
	.section	.nv.callgraph,"",@"SHT_CUDA_CALLGRAPH"
	.align	4
	.sectionentsize	8
	.align		4
        /*0000*/ 	.word	0x00000000
	.align		4
        /*0004*/ 	.word	0xffffffff
	.align		4
        /*0008*/ 	.word	index@(triton_red_fused__to_copy_add_div_embedding_dense_backward_mul_pow_sum_13)
	.align		4
        /*000c*/ 	.word	index@(__assertfail)
	.align		4
        /*0010*/ 	.word	0x00000000
	.align		4
        /*0014*/ 	.word	0xfffffffe
	.align		4
        /*0018*/ 	.word	0x00000000
	.align		4
        /*001c*/ 	.word	0xfffffffd
	.align		4
        /*0020*/ 	.word	0x00000000
	.align		4
        /*0024*/ 	.word	0xfffffffc


//--------------------- .nv.constant4             --------------------------
	.section	.nv.constant4,"a",@progbits
	.align	8
	.align		8
.nv.constant4:
        /*0000*/ 	.dword	__assertfail
	.align		8
        /*0008*/ 	.dword	assertFunc_0
	.align		8
        /*0010*/ 	.dword	assertFile_0
	.align		8
        /*0018*/ 	.dword	assertMessage_0


//--------------------- .text.triton_red_fused__to_copy_add_div_embedding_dense_backward_mul_pow_sum_13 --------------------------
	.section	.text.triton_red_fused__to_copy_add_div_embedding_dense_backward_mul_pow_sum_13,"ax",@progbits
	.sectionflags	@"SHF_BARRIERS=1"
	.align	128
        .global         triton_red_fused__to_copy_add_div_embedding_dense_backward_mul_pow_sum_13
        .type           triton_red_fused__to_copy_add_div_embedding_dense_backward_mul_pow_sum_13,@function
        .size           triton_red_fused__to_copy_add_div_embedding_dense_backward_mul_pow_sum_13,(.L_x_9 - triton_red_fused__to_copy_add_div_embedding_dense_backward_mul_pow_sum_13)
        .other          triton_red_fused__to_copy_add_div_embedding_dense_backward_mul_pow_sum_13,@"STO_CUDA_ENTRY STV_DEFAULT"
triton_red_fused__to_copy_add_div_embedding_dense_backward_mul_pow_sum_13:
.text.triton_red_fused__to_copy_add_div_embedding_dense_backward_mul_pow_sum_13:
[----:B------:R-:W0:Y:S02]  /*0000*/  LDC R1, c[0x0][0x28] ;  /* 0x00000a00ff017b82 */ /* 0x000e240000000800 */
[----:B------:R-:W1:Y:S01]  /*0010*/  S2R R5, SR_TID.X ;  /* 0x0000000000057919 */ /* 0x000e620000002100 */
[----:B------:R-:W2:Y:S01]  /*0020*/  S2UR UR4, SR_CTAID.X ;  /* 0x00000000000479c3 */ /* 0x000ea20000002500 */
[----:B------:R-:W-:Y:S01]  /*0030*/  ULDC UR6, c[0x0][0x258] ;  /* 0x0000960000067ab9 */ /* 0x000fe20000000800 */
[----:B------:R-:W-:Y:S01]  /*0040*/  BSSY B0, `(.L_x_0) ;  /* 0x000010c000007945 */ /* 0x000fe20003800000 */
[----:B--2---:R-:W-:Y:S01]  /*0050*/  USHF.L.U32 UR4, UR4, 0x2, URZ ;  /* 0x0000000204047899 */ /* 0x004fe2000800063f */
[----:B-1----:R-:W-:Y:S02]  /*0060*/  SHF.R.U32.HI R6, RZ, 0x3, R5 ;  /* 0x00000003ff067819 */ /* 0x002fe40000011605 */
[----:B------:R-:W-:Y:S02]  /*0070*/  LOP3.LUT R3, R5, 0x7, RZ, 0xc0, !PT ;  /* 0x0000000705037812 */ /* 0x000fe400078ec0ff */
[----:B------:R-:W-:Y:S02]  /*0080*/  SGXT.U32 R6, R6, 0x2 ;  /* 0x000000020606781a */ /* 0x000fe40000000000 */
[----:B------:R-:W-:-:S02]  /*0090*/  SHF.L.U32 R4, R3, 0x1, RZ ;  /* 0x0000000103047819 */ /* 0x000fc400000006ff */
[----:B------:R-:W-:Y:S01]  /*00a0*/  LOP3.LUT R6, R6, UR4, RZ, 0xfc, !PT ;  /* 0x0000000406067c12 */ /* 0x000fe2000f8efcff */
[----:B------:R-:W-:-:S03]  /*00b0*/  ULDC.64 UR4, c[0x0][0x208] ;  /* 0x0000820000047ab9 */ /* 0x000fc60000000a00 */
[C---:B------:R-:W-:Y:S02]  /*00c0*/  ISETP.GE.AND P3, PT, R6.reuse, UR6, PT ;  /* 0x0000000606007c0c */ /* 0x040fe4000bf66270 */
[----:B------:R-:W-:-:S11]  /*00d0*/  LEA R0, R6, R3, 0xc ;  /* 0x0000000306007211 */ /* 0x000fd600078e60ff */
[----:B------:R-:W-:Y:S01]  /*00e0*/  @P3 MOV R28, RZ ;  /* 0x000000ff001c3202 */ /* 0x000fe20000000f00 */
[----:B------:R-:W-:Y:S06]  /*00f0*/  @P3 BRA `(.L_x_1) ;  /* 0x0000001000003947 */ /* 0x000fec0003800000 */
[----:B------:R-:W1:Y:S01]  /*0100*/  LDC.64 R10, c[0x0][0x210] ;  /* 0x00008400ff0a7b82 */ /* 0x000e620000000a00 */
[----:B------:R-:W-:Y:S01]  /*0110*/  IADD3 R27, R0, 0x8, RZ ;  /* 0x00000008001b7810 */ /* 0x000fe20007ffe0ff */
[----:B------:R-:W-:Y:S02]  /*0120*/  ULDC.64 UR8, c[0x0][0x228] ;  /* 0x00008a0000087ab9 */ /* 0x000fe40000000a00 */
[----:B------:R-:W-:-:S04]  /*0130*/  IADD3 R18, P0, R4, UR8, RZ ;  /* 0x0000000804127c10 */ /* 0x000fc8000ff1e0ff */
[----:B------:R-:W2:Y:S01]  /*0140*/  LDC.64 R12, c[0x0][0x218] ;  /* 0x00008600ff0c7b82 */ /* 0x000ea20000000a00 */
[----:B------:R-:W-:-:S05]  /*0150*/  IADD3.X R19, RZ, UR9, RZ, P0, !PT ;  /* 0x00000009ff137c10 */ /* 0x000fca00087fe4ff */
[----:B------:R-:W3:Y:S02]  /*0160*/  LDG.E.EL.U16 R2, desc[UR4][R18.64] ;  /* 0x0000000412027981 */ /* 0x000ee4000c2e1500 */
[----:B------:R-:W4:Y:S02]  /*0170*/  LDC.64 R14, c[0x0][0x220] ;  /* 0x00008800ff0e7b82 */ /* 0x000f240000000a00 */
[----:B------:R-:W5:Y:S06]  /*0180*/  LDG.E.EL.U16 R7, desc[UR4][R18.64+0x10] ;  /* 0x0000100412077981 */ /* 0x000f6c000c2e1500 */
[----:B------:R-:W4:Y:S01]  /*0190*/  LDC.64 R16, c[0x0][0x230] ;  /* 0x00008c00ff107b82 */ /* 0x000f220000000a00 */
[----:B-1----:R-:W-:-:S04]  /*01a0*/  IMAD.WIDE R28, R27, 0x2, R10 ;  /* 0x000000021b1c7825 */ /* 0x002fc800078e020a */
[C---:B------:R-:W-:Y:S02]  /*01b0*/  IMAD.WIDE R24, R0.reuse, 0x2, R10 ;  /* 0x0000000200187825 */ /* 0x040fe400078e020a */
[----:B------:R-:W3:Y:S02]  /*01c0*/  LDG.E.EL.U16 R28, desc[UR4][R28.64] ;  /* 0x000000041c1c7981 */ /* 0x000ee4000c2e1500 */
[--C-:B--2---:R-:W-:Y:S02]  /*01d0*/  IMAD.WIDE R8, R27, 0x2, R12.reuse ;  /* 0x000000021b087825 */ /* 0x104fe400078e020c */
[----:B------:R-:W2:Y:S02]  /*01e0*/  LDG.E.EL.U16 R22, desc[UR4][R24.64] ;  /* 0x0000000418167981 */ /* 0x000ea4000c2e1500 */
[C---:B------:R-:W-:Y:S02]  /*01f0*/  IMAD.WIDE R20, R0.reuse, 0x2, R12 ;  /* 0x0000000200147825 */ /* 0x040fe400078e020c */
[----:B------:R4:W2:Y:S04]  /*0200*/  LDG.E.EL.U16 R29, desc[UR4][R8.64] ;  /* 0x00000004081d7981 */ /* 0x0008a8000c2e1500 */
[----:B------:R1:W2:Y:S01]  /*0210*/  LDG.E.EL.U16 R23, desc[UR4][R20.64] ;  /* 0x0000000414177981 */ /* 0x0002a2000c2e1500 */
[----:B----4-:R-:W-:-:S04]  /*0220*/  IMAD.WIDE R8, R0, 0x2, R14 ;  /* 0x0000000200087825 */ /* 0x010fc800078e020e */
[C---:B-1----:R-:W-:Y:S02]  /*0230*/  IMAD.WIDE R20, R27.reuse, 0x2, R14 ;  /* 0x000000021b147825 */ /* 0x042fe400078e020e */
[----:B------:R-:W4:Y:S02]  /*0240*/  LDG.E.EL.U16 R8, desc[UR4][R8.64] ;  /* 0x0000000408087981 */ /* 0x000f24000c2e1500 */
[--C-:B0-----:R-:W-:Y:S02]  /*0250*/  IMAD.WIDE R24, R0, 0x2, R16.reuse ;  /* 0x0000000200187825 */ /* 0x101fe400078e0210 */
[----:B------:R-:W4:Y:S02]  /*0260*/  LDG.E.EL.U16 R20, desc[UR4][R20.64] ;  /* 0x0000000414147981 */ /* 0x000f24000c2e1500 */
[----:B------:R-:W-:Y:S02]  /*0270*/  IMAD.WIDE R26, R27, 0x2, R16 ;  /* 0x000000021b1a7825 */ /* 0x000fe400078e0210 */
[----:B------:R-:W4:Y:S04]  /*0280*/  LDG.E.EL.U16 R24, desc[UR4][R24.64] ;  /* 0x0000000418187981 */ /* 0x000f28000c2e1500 */
[----:B------:R-:W4:Y:S01]  /*0290*/  LDG.E.EL.U16 R26, desc[UR4][R26.64] ;  /* 0x000000041a1a7981 */ /* 0x000f22000c2e1500 */
[----:B-----5:R-:W-:-:S02]  /*02a0*/  HADD2.F32 R7, -RZ, R7.H0_H0 ;  /* 0x20000007ff077230 */ /* 0x020fc40000004100 */
[----:B---3--:R-:W-:Y:S02]  /*02b0*/  HADD2.F32 R28, -RZ, R28.H0_H0 ;  /* 0x2000001cff1c7230 */ /* 0x008fe40000004100 */
[----:B--2---:R-:W-:Y:S02]  /*02c0*/  HADD2.F32 R22, -RZ, R22.H0_H0 ;  /* 0x20000016ff167230 */ /* 0x004fe40000004100 */
[----:B------:R-:W-:Y:S02]  /*02d0*/  HADD2.F32 R29, -RZ, R29.H0_H0 ;  /* 0x2000001dff1d7230 */ /* 0x000fe40000004100 */
[----:B------:R-:W-:-:S03]  /*02e0*/  HADD2.F32 R23, -RZ, R23.H0_H0 ;  /* 0x20000017ff177230 */ /* 0x000fc60000004100 */
[----:B------:R-:W-:Y:S02]  /*02f0*/  FADD R29, R28, R29 ;  /* 0x0000001d1c1d7221 */ /* 0x000fe40000000000 */
[----:B------:R-:W-:Y:S01]  /*0300*/  FADD R22, R22, R23 ;  /* 0x0000001716167221 */ /* 0x000fe20000000000 */
[----:B----4-:R-:W-:Y:S02]  /*0310*/  HADD2.F32 R9, -RZ, R8.H0_H0 ;  /* 0x20000008ff097230 */ /* 0x010fe40000004100 */
[----:B------:R-:W-:Y:S02]  /*0320*/  HADD2.F32 R8, -RZ, R2.H0_H0 ;  /* 0x20000002ff087230 */ /* 0x000fe40000004100 */
[----:B------:R-:W-:Y:S02]  /*0330*/  HADD2.F32 R20, -RZ, R20.H0_H0 ;  /* 0x20000014ff147230 */ /* 0x000fe40000004100 */
[----:B------:R-:W-:Y:S01]  /*0340*/  FADD R9, R9, R22 ;  /* 0x0000001609097221 */ /* 0x000fe20000000000 */
[----:B------:R-:W-:-:S02]  /*0350*/  HADD2.F32 R2, -RZ, R24.H0_H0 ;  /* 0x20000018ff027230 */ /* 0x000fc40000004100 */
[----:B------:R-:W-:Y:S01]  /*0360*/  FADD R20, R20, R29 ;  /* 0x0000001d14147221 */ /* 0x000fe20000000000 */
[----:B------:R-:W-:-:S03]  /*0370*/  FMUL R9, R8, R9 ;  /* 0x0000000908097220 */ /* 0x000fc60000400000 */
[----:B------:R-:W-:Y:S01]  /*0380*/  FMUL R20, R7, R20 ;  /* 0x0000001407147220 */ /* 0x000fe20000400000 */
[----:B------:R-:W-:Y:S02]  /*0390*/  HADD2.F32 R7, -RZ, R26.H0_H0 ;  /* 0x2000001aff077230 */ /* 0x000fe40000004100 */
[----:B------:R-:W-:Y:S01]  /*03a0*/  FFMA R28, R2, R9, RZ ;  /* 0x00000009021c7223 */ /* 0x000fe200000000ff */
[----:B------:R-:W-:Y:S01]  /*03b0*/  IADD3 R2, P0, R18, 0x20, RZ ;  /* 0x0000002012027810 */ /* 0x000fe20007f1e0ff */
[----:B------:R-:W-:Y:S01]  /*03c0*/  HFMA2.MMA R9, -RZ, RZ, 0, 4.76837158203125e-07 ;  /* 0x00000008ff097435 */ /* 0x000fe200000001ff */
[----:B------:R-:W-:Y:S01]  /*03d0*/  MOV R8, RZ ;  /* 0x000000ff00087202 */ /* 0x000fe20000000f00 */
[----:B------:R-:W-:Y:S01]  /*03e0*/  FFMA R28, R7, R20, R28 ;  /* 0x00000014071c7223 */ /* 0x000fe2000000001c */
[----:B------:R-:W-:-:S09]  /*03f0*/  IADD3.X R7, RZ, R19, RZ, P0, !PT ;  /* 0x00000013ff077210 */ /* 0x000fd200007fe4ff */
.L_x_2:
[----:B------:R-:W-:-:S04]  /*0400*/  IADD3 R25, R9, 0x8, RZ ;  /* 0x0000000809197810 */ /* 0x000fc80007ffe0ff */
[----:B------:R-:W-:-:S05]  /*0410*/  LOP3.LUT R25, R0, R25, RZ, 0xfc, !PT ;  /* 0x0000001900197212 */ /* 0x000fca00078efcff */
[----:B------:R-:W-:-:S04]  /*0420*/  IMAD.WIDE R22, R25, 0x2, R10 ;  /* 0x0000000219167825 */ /* 0x000fc800078e020a */
[C---:B------:R-:W-:Y:S02]  /*0430*/  IMAD.WIDE R18, R25.reuse, 0x2, R12 ;  /* 0x0000000219127825 */ /* 0x040fe400078e020c */
[----:B------:R-:W2:Y:S04]  /*0440*/  LDG.E.EL.U16 R22, desc[UR4][R22.64] ;  /* 0x0000000416167981 */ /* 0x000ea8000c2e1500 */
[----:B------:R0:W3:Y:S01]  /*0450*/  LDG.E.EL.U16 R23, desc[UR4][R18.64] ;  /* 0x0000000412177981 */ /* 0x0000e2000c2e1500 */
[----:B------:R-:W-:-:S05]  /*0460*/  IMAD.WIDE R26, R25, 0x2, R14 ;  /* 0x00000002191a7825 */ /* 0x000fca00078e020e */
[----:B------:R1:W4:Y:S01]  /*0470*/  LDG.E.EL.U16 R20, desc[UR4][R26.64] ;  /* 0x000000041a147981 */ /* 0x000322000c2e1500 */
[----:B0-----:R-:W-:Y:S02]  /*0480*/  MOV R18, R2 ;  /* 0x0000000200127202 */ /* 0x001fe40000000f00 */
[----:B------:R-:W-:Y:S01]  /*0490*/  MOV R19, R7 ;  /* 0x0000000700137202 */ /* 0x000fe20000000f00 */
[----:B------:R-:W-:-:S04]  /*04a0*/  IMAD.WIDE R24, R25, 0x2, R16 ;  /* 0x0000000219187825 */ /* 0x000fc800078e0210 */
[----:B------:R-:W5:Y:S01]  /*04b0*/  LDG.E.EL.U16 R2, desc[UR4][R18.64] ;  /* 0x0000000412027981 */ /* 0x000f62000c2e1500 */
[----:B------:R-:W-:-:S03]  /*04c0*/  IADD3 R21, R9, 0x10, RZ ;  /* 0x0000001009157810 */ /* 0x000fc60007ffe0ff */
[----:B------:R3:W5:Y:S01]  /*04d0*/  LDG.E.EL.U16 R7, desc[UR4][R24.64] ;  /* 0x0000000418077981 */ /* 0x000762000c2e1500 */
[----:B------:R-:W-:-:S05]  /*04e0*/  LOP3.LUT R21, R0, R21, RZ, 0xfc, !PT ;  /* 0x0000001500157212 */ /* 0x000fca00078efcff */
[----:B-1----:R-:W-:-:S04]  /*04f0*/  IMAD.WIDE R26, R21, 0x2, R12 ;  /* 0x00000002151a7825 */ /* 0x002fc800078e020c */
[----:B--2---:R-:W-:Y:S02]  /*0500*/  HADD2.F32 R29, -RZ, R22.H0_H0 ;  /* 0x20000016ff1d7230 */ /* 0x004fe40000004100 */
[----:B---3--:R-:W-:Y:S02]  /*0510*/  HADD2.F32 R24, -RZ, R23.H0_H0 ;  /* 0x20000017ff187230 */ /* 0x008fe40000004100 */
[----:B------:R-:W-:-:S04]  /*0520*/  IMAD.WIDE R22, R21, 0x2, R10 ;  /* 0x0000000215167825 */ /* 0x000fc800078e020a */
[----:B------:R-:W-:Y:S01]  /*0530*/  FADD R29, R29, R24 ;  /* 0x000000181d1d7221 */ /* 0x000fe20000000000 */
[----:B------:R-:W-:Y:S01]  /*0540*/  IMAD.WIDE R24, R21, 0x2, R14 ;  /* 0x0000000215187825 */ /* 0x000fe200078e020e */
[----:B------:R-:W2:Y:S05]  /*0550*/  LDG.E.EL.U16 R22, desc[UR4][R22.64] ;  /* 0x0000000416167981 */ /* 0x000eaa000c2e1500 */
[----:B------:R-:W3:Y:S04]  /*0560*/  LDG.E.EL.U16 R24, desc[UR4][R24.64] ;  /* 0x0000000418187981 */ /* 0x000ee8000c2e1500 */
[----:B------:R0:W3:Y:S01]  /*0570*/  LDG.E.EL.U16 R23, desc[UR4][R26.64] ;  /* 0x000000041a177981 */ /* 0x0000e2000c2e1500 */
[----:B----4-:R-:W-:-:S02]  /*0580*/  HADD2.F32 R20, -RZ, R20.H0_H0 ;  /* 0x20000014ff147230 */ /* 0x010fc40000004100 */
[----:B-----5:R-:W-:-:S03]  /*0590*/  HADD2.F32 R2, -RZ, R2.H0_H0 ;  /* 0x20000002ff027230 */ /* 0x020fc60000004100 */
[----:B------:R-:W-:Y:S01]  /*05a0*/  FADD R29, R20, R29 ;  /* 0x0000001d141d7221 */ /* 0x000fe20000000000 */
[----:B------:R-:W-:-:S03]  /*05b0*/  HADD2.F32 R7, -RZ, R7.H0_H0 ;  /* 0x20000007ff077230 */ /* 0x000fc60000004100 */
[----:B------:R-:W-:Y:S01]  /*05c0*/  FMUL R2, R2, R29 ;  /* 0x0000001d02027220 */ /* 0x000fe20000400000 */
[----:B------:R-:W-:-:S04]  /*05d0*/  IMAD.WIDE R20, R21, 0x2, R16 ;  /* 0x0000000215147825 */ /* 0x000fc800078e0210 */
[----:B------:R-:W-:Y:S02]  /*05e0*/  FFMA R28, R7, R2, R28 ;  /* 0x00000002071c7223 */ /* 0x000fe4000000001c */
[----:B------:R-:W4:Y:S01]  /*05f0*/  LDG.E.EL.U16 R2, desc[UR4][R18.64+0x10] ;  /* 0x0000100412027981 */ /* 0x000f22000c2e1500 */
[----:B0-----:R-:W-:-:S03]  /*0600*/  IADD3 R27, R9, 0x18, RZ ;  /* 0x00000018091b7810 */ /* 0x001fc60007ffe0ff */
[----:B------:R0:W5:Y:S01]  /*0610*/  LDG.E.EL.U16 R7, desc[UR4][R20.64] ;  /* 0x0000000414077981 */ /* 0x000162000c2e1500 */
[----:B------:R-:W-:-:S05]  /*0620*/  LOP3.LUT R27, R0, R27, RZ, 0xfc, !PT ;  /* 0x0000001b001b7212 */ /* 0x000fca00078efcff */
[----:B0-----:R-:W-:-:S04]  /*0630*/  IMAD.WIDE R20, R27, 0x2, R12 ;  /* 0x000000021b147825 */ /* 0x001fc800078e020c */
[----:B--2---:R-:W-:Y:S02]  /*0640*/  HADD2.F32 R26, -RZ, R22.H0_H0 ;  /* 0x20000016ff1a7230 */ /* 0x004fe40000004100 */
[----:B---3--:R-:W-:Y:S02]  /*0650*/  HADD2.F32 R24, -RZ, R24.H0_H0 ;  /* 0x20000018ff187230 */ /* 0x008fe40000004100 */
[----:B------:R-:W-:Y:S02]  /*0660*/  HADD2.F32 R25, -RZ, R23.H0_H0 ;  /* 0x20000017ff197230 */ /* 0x000fe40000004100 */
[----:B------:R-:W-:-:S04]  /*0670*/  IMAD.WIDE R22, R27, 0x2, R10 ;  /* 0x000000021b167825 */ /* 0x000fc800078e020a */
[----:B------:R-:W-:Y:S02]  /*0680*/  FADD R25, R26, R25 ;  /* 0x000000191a197221 */ /* 0x000fe40000000000 */
[----:B------:R-:W2:Y:S02]  /*0690*/  LDG.E.EL.U16 R22, desc[UR4][R22.64] ;  /* 0x0000000416167981 */ /* 0x000ea4000c2e1500 */
[----:B------:R-:W-:Y:S01]  /*06a0*/  FADD R29, R24, R25 ;  /* 0x00000019181d7221 */ /* 0x000fe20000000000 */
[----:B------:R-:W-:Y:S01]  /*06b0*/  IMAD.WIDE R24, R27, 0x2, R14 ;  /* 0x000000021b187825 */ /* 0x000fe200078e020e */
[----:B------:R-:W3:Y:S04]  /*06c0*/  LDG.E.EL.U16 R23, desc[UR4][R20.64] ;  /* 0x0000000414177981 */ /* 0x000ee8000c2e1500 */
[----:B------:R-:W3:Y:S01]  /*06d0*/  LDG.E.EL.U16 R20, desc[UR4][R24.64] ;  /* 0x0000000418147981 */ /* 0x000ee2000c2e1500 */
[----:B----4-:R-:W-:-:S02]  /*06e0*/  HADD2.F32 R2, -RZ, R2.H0_H0 ;  /* 0x20000002ff027230 */ /* 0x010fc40000004100 */
[----:B-----5:R-:W-:-:S03]  /*06f0*/  HADD2.F32 R7, -RZ, R7.H0_H0 ;  /* 0x20000007ff077230 */ /* 0x020fc60000004100 */
[----:B------:R-:W-:Y:S01]  /*0700*/  FMUL R2, R2, R29 ;  /* 0x0000001d02027220 */ /* 0x000fe20000400000 */
[----:B------:R-:W-:-:S04]  /*0710*/  IMAD.WIDE R26, R27, 0x2, R16 ;  /* 0x000000021b1a7825 */ /* 0x000fc800078e0210 */
[----:B------:R-:W-:Y:S02]  /*0720*/  FFMA R28, R7, R2, R28 ;  /* 0x00000002071c7223 */ /* 0x000fe4000000001c */
[----:B------:R-:W4:Y:S01]  /*0730*/  LDG.E.EL.U16 R2, desc[UR4][R18.64+0x20] ;  /* 0x0000200412027981 */ /* 0x000f22000c2e1500 */
[----:B------:R-:W-:-:S03]  /*0740*/  IADD3 R7, R9, 0x20, RZ ;  /* 0x0000002009077810 */ /* 0x000fc60007ffe0ff */
[----:B------:R0:W5:Y:S01]  /*0750*/  LDG.E.EL.U16 R21, desc[UR4][R26.64] ;  /* 0x000000041a157981 */ /* 0x000162000c2e1500 */
[----:B------:R-:W-:-:S05]  /*0760*/  LOP3.LUT R7, R0, R7, RZ, 0xfc, !PT ;  /* 0x0000000700077212 */ /* 0x000fca00078efcff */
[----:B0-----:R-:W-:-:S04]  /*0770*/  IMAD.WIDE R26, R7, 0x2, R14 ;  /* 0x00000002071a7825 */ /* 0x001fc800078e020e */
[----:B--2---:R-:W-:Y:S02]  /*0780*/  HADD2.F32 R29, -RZ, R22.H0_H0 ;  /* 0x20000016ff1d7230 */ /* 0x004fe40000004100 */
[----:B---3--:R-:W-:Y:S02]  /*0790*/  HADD2.F32 R24, -RZ, R23.H0_H0 ;  /* 0x20000017ff187230 */ /* 0x008fe40000004100 */
[----:B------:R-:W-:-:S04]  /*07a0*/  IMAD.WIDE R22, R7, 0x2, R10 ;  /* 0x0000000207167825 */ /* 0x000fc800078e020a */
[----:B------:R-:W-:Y:S01]  /*07b0*/  FADD R29, R29, R24 ;  /* 0x000000181d1d7221 */ /* 0x000fe20000000000 */
[----:B------:R-:W-:Y:S01]  /*07c0*/  IMAD.WIDE R24, R7, 0x2, R12 ;  /* 0x0000000207187825 */ /* 0x000fe200078e020c */
[----:B------:R-:W2:Y:S03]  /*07d0*/  LDG.E.EL.U16 R22, desc[UR4][R22.64] ;  /* 0x0000000416167981 */ /* 0x000ea6000c2e1500 */
[----:B------:R-:W-:-:S05]  /*07e0*/  HADD2.F32 R20, -RZ, R20.H0_H0 ;  /* 0x20000014ff147230 */ /* 0x000fca0000004100 */
[----:B------:R-:W-:Y:S02]  /*07f0*/  FADD R29, R20, R29 ;  /* 0x0000001d141d7221 */ /* 0x000fe40000000000 */
[----:B------:R-:W3:Y:S04]  /*0800*/  LDG.E.EL.U16 R20, desc[UR4][R26.64] ;  /* 0x000000041a147981 */ /* 0x000ee8000c2e1500 */
[----:B------:R0:W3:Y:S01]  /*0810*/  LDG.E.EL.U16 R23, desc[UR4][R24.64] ;  /* 0x0000000418177981 */ /* 0x0000e2000c2e1500 */
[----:B----4-:R-:W-:Y:S02]  /*0820*/  HADD2.F32 R2, -RZ, R2.H0_H0 ;  /* 0x20000002ff027230 */ /* 0x010fe40000004100 */
[----:B-----5:R-:W-:-:S03]  /*0830*/  HADD2.F32 R21, -RZ, R21.H0_H0 ;  /* 0x20000015ff157230 */ /* 0x020fc60000004100 */
[----:B------:R-:W-:-:S04]  /*0840*/  FMUL R2, R2, R29 ;  /* 0x0000001d02027220 */ /* 0x000fc80000400000 */
[----:B------:R-:W-:Y:S01]  /*0850*/  FFMA R28, R21, R2, R28 ;  /* 0x00000002151c7223 */ /* 0x000fe2000000001c */
[----:B------:R-:W-:Y:S01]  /*0860*/  IADD3 R21, R9, 0x28, RZ ;  /* 0x0000002809157810 */ /* 0x000fe20007ffe0ff */
[----:B------:R-:W4:Y:S01]  /*0870*/  LDG.E.EL.U16 R2, desc[UR4][R18.64+0x30] ;  /* 0x0000300412027981 */ /* 0x000f22000c2e1500 */
[----:B0-----:R-:W-:Y:S02]  /*0880*/  IMAD.WIDE R24, R7, 0x2, R16 ;  /* 0x0000000207187825 */ /* 0x001fe400078e0210 */
[----:B------:R-:W-:-:S03]  /*0890*/  LOP3.LUT R7, R0, R21, RZ, 0xfc, !PT ;  /* 0x0000001500077212 */ /* 0x000fc600078efcff */
[----:B------:R0:W5:Y:S02]  /*08a0*/  LDG.E.EL.U16 R21, desc[UR4][R24.64] ;  /* 0x0000000418157981 */ /* 0x000164000c2e1500 */
        /* <DEDUP_REMOVED lines=8> */
[----:B------:R-:W-:-:S05]  /*0930*/  IMAD.WIDE R26, R7, 0x2, R14 ;  /* 0x00000002071a7825 */ /* 0x000fca00078e020e */
[----:B------:R-:W3:Y:S04]  /*0940*/  LDG.E.EL.U16 R20, desc[UR4][R26.64] ;  /* 0x000000041a147981 */ /* 0x000ee8000c2e1500 */
[----:B------:R0:W3:Y:S01]  /*0950*/  LDG.E.EL.U16 R23, desc[UR4][R24.64] ;  /* 0x0000000418177981 */ /* 0x0000e2000c2e1500 */
[----:B----4-:R-:W-:Y:S02]  /*0960*/  HADD2.F32 R2, -RZ, R2.H0_H0 ;  /* 0x20000002ff027230 */ /* 0x010fe40000004100 */
[----:B-----5:R-:W-:-:S03]  /*0970*/  HADD2.F32 R21, -RZ, R21.H0_H0 ;  /* 0x20000015ff157230 */ /* 0x020fc60000004100 */
[----:B------:R-:W-:-:S04]  /*0980*/  FMUL R2, R2, R29 ;  /* 0x0000001d02027220 */ /* 0x000fc80000400000 */
[----:B------:R-:W-:Y:S01]  /*0990*/  FFMA R28, R21, R2, R28 ;  /* 0x00000002151c7223 */ /* 0x000fe2000000001c */
[----:B0-----:R-:W-:Y:S01]  /*09a0*/  IMAD.WIDE R24, R7, 0x2, R16 ;  /* 0x0000000207187825 */ /* 0x001fe200078e0210 */
[----:B------:R-:W4:Y:S01]  /*09b0*/  LDG.E.EL.U16 R2, desc[UR4][R18.64+0x40] ;  /* 0x0000400412027981 */ /* 0x000f22000c2e1500 */
[----:B------:R-:W-:-:S03]  /*09c0*/  IADD3 R21, R9, 0x30, RZ ;  /* 0x0000003009157810 */ /* 0x000fc60007ffe0ff */
        /* <DEDUP_REMOVED lines=10> */
[----:B------:R-:W-:-:S06]  /*0a70*/  IMAD.WIDE R26, R21, 0x2, R14 ;  /* 0x00000002151a7825 */ /* 0x000fcc00078e020e */
[----:B------:R-:W3:Y:S04]  /*0a80*/  LDG.E.EL.U16 R26, desc[UR4][R26.64] ;  /* 0x000000041a1a7981 */ /* 0x000ee8000c2e1500 */
[----:B------:R2:W3:Y:S01]  /*0a90*/  LDG.E.EL.U16 R23, desc[UR4][R24.64] ;  /* 0x0000000418177981 */ /* 0x0004e2000c2e1500 */
[----:B----4-:R-:W-:Y:S02]  /*0aa0*/  HADD2.F32 R2, -RZ, R2.H0_H0 ;  /* 0x20000002ff027230 */ /* 0x010fe40000004100 */
[----:B-----5:R-:W-:-:S03]  /*0ab0*/  HADD2.F32 R7, -RZ, R7.H0_H0 ;  /* 0x20000007ff077230 */ /* 0x020fc60000004100 */
[----:B------:R-:W-:-:S04]  /*0ac0*/  FMUL R2, R2, R29 ;  /* 0x0000001d02027220 */ /* 0x000fc80000400000 */
[----:B------:R-:W-:Y:S01]  /*0ad0*/  FFMA R28, R7, R2, R28 ;  /* 0x00000002071c7223 */ /* 0x000fe2000000001c */
[----:B------:R-:W-:Y:S01]  /*0ae0*/  IADD3 R7, R9, 0x38, RZ ;  /* 0x0000003809077810 */ /* 0x000fe20007ffe0ff */
[----:B------:R-:W-:-:S03]  /*0af0*/  IMAD.WIDE R20, R21, 0x2, R16 ;  /* 0x0000000215147825 */ /* 0x000fc600078e0210 */
[----:B------:R-:W-:Y:S02]  /*0b00*/  LOP3.LUT R2, R0, R7, RZ, 0xfc, !PT ;  /* 0x0000000700027212 */ /* 0x000fe400078efcff */
[----:B------:R-:W4:Y:S04]  /*0b10*/  LDG.E.EL.U16 R7, desc[UR4][R18.64+0x50] ;  /* 0x0000500412077981 */ /* 0x000f28000c2e1500 */
[----:B------:R-:W5:Y:S01]  /*0b20*/  LDG.E.EL.U16 R20, desc[UR4][R20.64] ;  /* 0x0000000414147981 */ /* 0x000f62000c2e1500 */
[----:B--2---:R-:W-:Y:S02]  /*0b30*/  HADD2.F32 R24, -RZ, R22.H0_H0 ;  /* 0x20000016ff187230 */ /* 0x004fe40000004100 */
[----:B---3--:R-:W-:Y:S02]  /*0b40*/  HADD2.F32 R26, -RZ, R26.H0_H0 ;  /* 0x2000001aff1a7230 */ /* 0x008fe40000004100 */
[----:B------:R-:W-:-:S02]  /*0b50*/  HADD2.F32 R27, -RZ, R23.H0_H0 ;  /* 0x20000017ff1b7230 */ /* 0x000fc40000004100 */
[----:B------:R-:W-:-:S04]  /*0b60*/  IMAD.WIDE R22, R2, 0x2, R10 ;  /* 0x0000000202167825 */ /* 0x000fc800078e020a */
[----:B------:R-:W-:Y:S01]  /*0b70*/  FADD R27, R24, R27 ;  /* 0x0000001b181b7221 */ /* 0x000fe20000000000 */
[----:B------:R-:W-:Y:S01]  /*0b80*/  IMAD.WIDE R24, R2, 0x2, R12 ;  /* 0x0000000202187825 */ /* 0x000fe200078e020c */
[----:B------:R-:W2:Y:S03]  /*0b90*/  LDG.E.EL.U16 R22, desc[UR4][R22.64] ;  /* 0x0000000416167981 */ /* 0x000ea6000c2e1500 */
[----:B------:R-:W-:Y:S01]  /*0ba0*/  FADD R29, R26, R27 ;  /* 0x0000001b1a1d7221 */ /* 0x000fe20000000000 */
[----:B------:R-:W-:Y:S01]  /*0bb0*/  IMAD.WIDE R26, R2, 0x2, R14 ;  /* 0x00000002021a7825 */ /* 0x000fe200078e020e */
[----:B------:R-:W3:Y:S05]  /*0bc0*/  LDG.E.EL.U16 R24, desc[UR4][R24.64] ;  /* 0x0000000418187981 */ /* 0x000eea000c2e1500 */
[----:B------:R-:W3:Y:S01]  /*0bd0*/  LDG.E.EL.U16 R26, desc[UR4][R26.64] ;  /* 0x000000041a1a7981 */ /* 0x000ee2000c2e1500 */
[----:B----4-:R-:W-:-:S05]  /*0be0*/  HADD2.F32 R7, -RZ, R7.H0_H0 ;  /* 0x20000007ff077230 */ /* 0x010fca0000004100 */
[----:B------:R-:W-:Y:S01]  /*0bf0*/  FMUL R29, R7, R29 ;  /* 0x0000001d071d7220 */ /* 0x000fe20000400000 */
[----:B-----5:R-:W-:-:S05]  /*0c00*/  HADD2.F32 R7, -RZ, R20.H0_H0 ;  /* 0x20000014ff077230 */ /* 0x020fca0000004100 */
[----:B------:R-:W-:Y:S01]  /*0c10*/  FFMA R28, R7, R29, R28 ;  /* 0x0000001d071c7223 */ /* 0x000fe2000000001c */
[----:B------:R-:W-:Y:S01]  /*0c20*/  IADD3 R7, R9, 0x40, RZ ;  /* 0x0000004009077810 */ /* 0x000fe20007ffe0ff */
[----:B------:R-:W-:Y:S02]  /*0c30*/  IMAD.WIDE R20, R2, 0x2, R16 ;  /* 0x0000000202147825 */ /* 0x000fe400078e0210 */
[----:B------:R-:W4:Y:S01]  /*0c40*/  LDG.E.EL.U16 R2, desc[UR4][R18.64+0x60] ;  /* 0x0000600412027981 */ /* 0x000f22000c2e1500 */
[----:B------:R-:W-:-:S03]  /*0c50*/  LOP3.LUT R7, R0, R7, RZ, 0xfc, !PT ;  /* 0x0000000700077212 */ /* 0x000fc600078efcff */
[----:B------:R-:W5:Y:S01]  /*0c60*/  LDG.E.EL.U16 R20, desc[UR4][R20.64] ;  /* 0x0000000414147981 */ /* 0x000f62000c2e1500 */
[----:B--2---:R-:W-:Y:S02]  /*0c70*/  HADD2.F32 R22, -RZ, R22.H0_H0 ;  /* 0x20000016ff167230 */ /* 0x004fe40000004100 */
[----:B---3--:R-:W-:Y:S02]  /*0c80*/  HADD2.F32 R29, -RZ, R24.H0_H0 ;  /* 0x20000018ff1d7230 */ /* 0x008fe40000004100 */
[----:B------:R-:W-:-:S04]  /*0c90*/  IMAD.WIDE R24, R7, 0x2, R12 ;  /* 0x0000000207187825 */ /* 0x000fc800078e020c */
[----:B------:R-:W-:Y:S01]  /*0ca0*/  FADD R29, R22, R29 ;  /* 0x0000001d161d7221 */ /* 0x000fe20000000000 */
[----:B------:R-:W-:Y:S02]  /*0cb0*/  HADD2.F32 R26, -RZ, R26.H0_H0 ;  /* 0x2000001aff1a7230 */ /* 0x000fe40000004100 */
[C---:B------:R-:W-:Y:S01]  /*0cc0*/  IMAD.WIDE R22, R7.reuse, 0x2, R10 ;  /* 0x0000000207167825 */ /* 0x040fe200078e020a */
[----:B------:R0:W2:Y:S03]  /*0cd0*/  LDG.E.EL.U16 R24, desc[UR4][R24.64] ;  /* 0x0000000418187981 */ /* 0x0000a6000c2e1500 */
[----:B------:R-:W-:Y:S01]  /*0ce0*/  FADD R29, R26, R29 ;  /* 0x0000001d1a1d7221 */ /* 0x000fe20000000000 */
[----:B------:R-:W-:Y:S01]  /*0cf0*/  IMAD.WIDE R26, R7, 0x2, R14 ;  /* 0x00000002071a7825 */ /* 0x000fe200078e020e */
[----:B------:R2:W3:Y:S05]  /*0d00*/  LDG.E.EL.U16 R22, desc[UR4][R22.64] ;  /* 0x0000000416167981 */ /* 0x0004ea000c2e1500 */
[----:B------:R-:W3:Y:S01]  /*0d10*/  LDG.E.EL.U16 R26, desc[UR4][R26.64] ;  /* 0x000000041a1a7981 */ /* 0x000ee2000c2e1500 */
[----:B----4-:R-:W-:-:S02]  /*0d20*/  HADD2.F32 R2, -RZ, R2.H0_H0 ;  /* 0x20000002ff027230 */ /* 0x010fc40000004100 */
[----:B-----5:R-:W-:-:S03]  /*0d30*/  HADD2.F32 R21, -RZ, R20.H0_H0 ;  /* 0x20000014ff157230 */ /* 0x020fc60000004100 */
[----:B------:R-:W-:Y:S01]  /*0d40*/  FMUL R2, R2, R29 ;  /* 0x0000001d02027220 */ /* 0x000fe20000400000 */
[----:B------:R-:W-:-:S03]  /*0d50*/  IADD3 R29, R9, 0x48, RZ ;  /* 0x00000048091d7810 */ /* 0x000fc60007ffe0ff */
[----:B------:R-:W-:Y:S01]  /*0d60*/  FFMA R2, R21, R2, R28 ;  /* 0x0000000215027223 */ /* 0x000fe2000000001c */
[----:B0-----:R-:W-:Y:S01]  /*0d70*/  LOP3.LUT R25, R0, R29, RZ, 0xfc, !PT ;  /* 0x0000001d00197212 */ /* 0x001fe200078efcff */
[----:B------:R-:W-:-:S06]  /*0d80*/  IMAD.WIDE R20, R7, 0x2, R16 ;  /* 0x0000000207147825 */ /* 0x000fcc00078e0210 */
[----:B------:R0:W4:Y:S01]  /*0d90*/  LDG.E.EL.U16 R20, desc[UR4][R20.64] ;  /* 0x0000000414147981 */ /* 0x000122000c2e1500 */
[----:B--2---:R-:W-:-:S03]  /*0da0*/  HADD2.F32 R23, -RZ, R24.H0_H0 ;  /* 0x20000018ff177230 */ /* 0x004fc60000004100 */
[----:B------:R-:W2:Y:S01]  /*0db0*/  LDG.E.EL.U16 R24, desc[UR4][R18.64+0x70] ;  /* 0x0000700412187981 */ /* 0x000ea2000c2e1500 */
[----:B---3--:R-:W-:Y:S02]  /*0dc0*/  HADD2.F32 R22, -RZ, R22.H0_H0 ;  /* 0x20000016ff167230 */ /* 0x008fe40000004100 */
[----:B------:R-:W-:-:S03]  /*0dd0*/  HADD2.F32 R28, -RZ, R26.H0_H0 ;  /* 0x2000001aff1c7230 */ /* 0x000fc60000004100 */
[----:B------:R-:W-:Y:S01]  /*0de0*/  FADD R7, R22, R23 ;  /* 0x0000001716077221 */ /* 0x000fe20000000000 */
[----:B------:R-:W-:-:S04]  /*0df0*/  IMAD.WIDE R22, R25, 0x2, R10 ;  /* 0x0000000219167825 */ /* 0x000fc800078e020a */
[----:B------:R-:W-:-:S04]  /*0e00*/  IMAD.WIDE R26, R25, 0x2, R12 ;  /* 0x00000002191a7825 */ /* 0x000fc800078e020c */
[----:B0-----:R-:W-:Y:S01]  /*0e10*/  FADD R21, R28, R7 ;  /* 0x000000071c157221 */ /* 0x001fe20000000000 */
[----:B------:R-:W3:Y:S01]  /*0e20*/  LDG.E.EL.U16 R22, desc[UR4][R22.64] ;  /* 0x0000000416167981 */ /* 0x000ee2000c2e1500 */
[----:B------:R-:W-:-:S03]  /*0e30*/  IMAD.WIDE R28, R25, 0x2, R14 ;  /* 0x00000002191c7825 */ /* 0x000fc600078e020e */
[----:B------:R-:W5:Y:S04]  /*0e40*/  LDG.E.EL.U16 R26, desc[UR4][R26.64] ;  /* 0x000000041a1a7981 */ /* 0x000f68000c2e1500 */
[----:B------:R0:W5:Y:S04]  /*0e50*/  LDG.E.EL.U16 R28, desc[UR4][R28.64] ;  /* 0x000000041c1c7981 */ /* 0x000168000c2e1500 */
[----:B------:R-:W5:Y:S01]  /*0e60*/  LDG.E.EL.U16 R7, desc[UR4][R18.64+0x80] ;  /* 0x0000800412077981 */ /* 0x000f62000c2e1500 */
[----:B------:R-:W-:-:S04]  /*0e70*/  IADD3 R9, P0, R9, 0x50, RZ ;  /* 0x0000005009097810 */ /* 0x000fc80007f1e0ff */
[----:B0-----:R-:W-:Y:S01]  /*0e80*/  LOP3.LUT R29, R0, R9, RZ, 0xfc, !PT ;  /* 0x00000009001d7212 */ /* 0x001fe200078efcff */
[----:B--2---:R-:W-:-:S05]  /*0e90*/  HADD2.F32 R24, -RZ, R24.H0_H0 ;  /* 0x20000018ff187230 */ /* 0x004fca0000004100 */
[----:B------:R-:W-:Y:S01]  /*0ea0*/  FMUL R24, R24, R21 ;  /* 0x0000001518187220 */ /* 0x000fe20000400000 */
[----:B----4-:R-:W-:Y:S02]  /*0eb0*/  HADD2.F32 R21, -RZ, R20.H0_H0 ;  /* 0x20000014ff157230 */ /* 0x010fe40000004100 */
[----:B---3--:R-:W-:Y:S02]  /*0ec0*/  HADD2.F32 R22, -RZ, R22.H0_H0 ;  /* 0x20000016ff167230 */ /* 0x008fe40000004100 */
[----:B-----5:R-:W-:Y:S02]  /*0ed0*/  HADD2.F32 R23, -RZ, R26.H0_H0 ;  /* 0x2000001aff177230 */ /* 0x020fe40000004100 */
[----:B------:R-:W-:Y:S01]  /*0ee0*/  FFMA R2, R21, R24, R2 ;  /* 0x0000001815027223 */ /* 0x000fe20000000002 */
[----:B------:R-:W-:Y:S02]  /*0ef0*/  HADD2.F32 R28, -RZ, R28.H0_H0 ;  /* 0x2000001cff1c7230 */ /* 0x000fe40000004100 */
[----:B------:R-:W-:Y:S01]  /*0f00*/  FADD R23, R22, R23 ;  /* 0x0000001716177221 */ /* 0x000fe20000000000 */
[----:B------:R-:W-:-:S04]  /*0f10*/  IMAD.WIDE R24, R25, 0x2, R16 ;  /* 0x0000000219187825 */ /* 0x000fc800078e0210 */
[----:B------:R-:W-:Y:S01]  /*0f20*/  FADD R28, R28, R23 ;  /* 0x000000171c1c7221 */ /* 0x000fe20000000000 */
[C---:B------:R-:W-:Y:S01]  /*0f30*/  IMAD.WIDE R20, R29.reuse, 0x2, R10 ;  /* 0x000000021d147825 */ /* 0x040fe200078e020a */
[----:B------:R-:W2:Y:S03]  /*0f40*/  LDG.E.EL.U16 R24, desc[UR4][R24.64] ;  /* 0x0000000418187981 */ /* 0x000ea6000c2e1500 */
[C---:B------:R-:W-:Y:S02]  /*0f50*/  IMAD.WIDE R22, R29.reuse, 0x2, R12 ;  /* 0x000000021d167825 */ /* 0x040fe400078e020c */
[----:B------:R0:W3:Y:S02]  /*0f60*/  LDG.E.EL.U16 R20, desc[UR4][R20.64] ;  /* 0x0000000414147981 */ /* 0x0000e4000c2e1500 */
[----:B------:R-:W-:Y:S02]  /*0f70*/  IMAD.WIDE R26, R29, 0x2, R14 ;  /* 0x000000021d1a7825 */ /* 0x000fe400078e020e */
[----:B------:R2:W4:Y:S02]  /*0f80*/  LDG.E.EL.U16 R22, desc[UR4][R22.64] ;  /* 0x0000000416167981 */ /* 0x000524000c2e1500 */
[----:B------:R-:W-:-:S02]  /*0f90*/  HADD2.F32 R7, -RZ, R7.H0_H0 ;  /* 0x20000007ff077230 */ /* 0x000fc40000004100 */
[----:B------:R-:W5:Y:S03]  /*0fa0*/  LDG.E.EL.U16 R26, desc[UR4][R26.64] ;  /* 0x000000041a1a7981 */ /* 0x000f66000c2e1500 */
[----:B0-----:R-:W-:Y:S01]  /*0fb0*/  FMUL R21, R7, R28 ;  /* 0x0000001c07157220 */ /* 0x001fe20000400000 */
[----:B------:R-:W-:Y:S01]  /*0fc0*/  IMAD.WIDE R28, R29, 0x2, R16 ;  /* 0x000000021d1c7825 */ /* 0x000fe200078e0210 */
[----:B------:R-:W5:Y:S05]  /*0fd0*/  LDG.E.EL.U16 R7, desc[UR4][R18.64+0x90] ;  /* 0x0000900412077981 */ /* 0x000f6a000c2e1500 */
[----:B------:R-:W5:Y:S01]  /*0fe0*/  LDG.E.EL.U16 R28, desc[UR4][R28.64] ;  /* 0x000000041c1c7981 */ /* 0x000f62000c2e1500 */
[----:B------:R-:W-:-:S02]  /*0ff0*/  IADD3.X R8, RZ, R8, RZ, P0, !PT ;  /* 0x00000008ff087210 */ /* 0x000fc400007fe4ff */
[----:B------:R-:W-:-:S04]  /*1000*/  ISETP.GE.U32.AND P0, PT, R9, 0xff8, PT ;  /* 0x00000ff80900780c */ /* 0x000fc80003f06070 */
[----:B------:R-:W-:Y:S01]  /*1010*/  ISETP.GE.U32.AND.EX P0, PT, R8, RZ, PT, P0 ;  /* 0x000000ff0800720c */ /* 0x000fe20003f06100 */
[----:B--2---:R-:W-:Y:S02]  /*1020*/  HADD2.F32 R23, -RZ, R24.H0_H0 ;  /* 0x20000018ff177230 */ /* 0x004fe40000004100 */
[----:B---3--:R-:W-:-:S03]  /*1030*/  HADD2.F32 R24, -RZ, R20.H0_H0 ;  /* 0x20000014ff187230 */ /* 0x008fc60000004100 */
[----:B------:R-:W-:Y:S01]  /*1040*/  FFMA R21, R23, R21, R2 ;  /* 0x0000001517157223 */ /* 0x000fe20000000002 */
[----:B----4-:R-:W-:Y:S02]  /*1050*/  HADD2.F32 R25, -RZ, R22.H0_H0 ;  /* 0x20000016ff197230 */ /* 0x010fe40000004100 */
[----:B-----5:R-:W-:-:S03]  /*1060*/  HADD2.F32 R2, -RZ, R26.H0_H0 ;  /* 0x2000001aff027230 */ /* 0x020fc60000004100 */
[----:B------:R-:W-:Y:S01]  /*1070*/  FADD R25, R24, R25 ;  /* 0x0000001918197221 */ /* 0x000fe20000000000 */
[----:B------:R-:W-:-:S03]  /*1080*/  HADD2.F32 R7, -RZ, R7.H0_H0 ;  /* 0x20000007ff077230 */ /* 0x000fc60000004100 */
[----:B------:R-:W-:Y:S01]  /*1090*/  FADD R20, R2, R25 ;  /* 0x0000001902147221 */ /* 0x000fe20000000000 */
[----:B------:R-:W-:Y:S01]  /*10a0*/  IADD3 R2, P1, R18, 0xa0, RZ ;  /* 0x000000a012027810 */ /* 0x000fe20007f3e0ff */
[----:B------:R-:W-:Y:S02]  /*10b0*/  HADD2.F32 R28, -RZ, R28.H0_H0 ;  /* 0x2000001cff1c7230 */ /* 0x000fe40000004100 */
[----:B------:R-:W-:Y:S01]  /*10c0*/  FMUL R20, R7, R20 ;  /* 0x0000001407147220 */ /* 0x000fe20000400000 */
[----:B------:R-:W-:-:S03]  /*10d0*/  IADD3.X R7, RZ, R19, RZ, P1, !PT ;  /* 0x00000013ff077210 */ /* 0x000fc60000ffe4ff */
[----:B------:R-:W-:Y:S01]  /*10e0*/  FFMA R28, R28, R20, R21 ;  /* 0x000000141c1c7223 */ /* 0x000fe20000000015 */
[----:B------:R-:W-:Y:S06]  /*10f0*/  @!P0 BRA `(.L_x_2) ;  /* 0xfffffff000c08947 */ /* 0x000fec000383ffff */
.L_x_1:
[----:B------:R-:W-:Y:S05]  /*1100*/  BSYNC B0 ;  /* 0x0000000000007941 */ /* 0x000fea0003800000 */
.L_x_0:
[----:B------:R-:W1:Y:S01]  /*1110*/  LDC.64 R10, c[0x0][0x238] ;  /* 0x00008e00ff0a7b82 */ /* 0x000e620000000a00 */
[----:B------:R-:W-:-:S07]  /*1120*/  CS2R R8, SRZ ;  /* 0x0000000000087805 */ /* 0x000fce000001ff00 */
[----:B------:R-:W2:Y:S01]  /*1130*/  LDC.64 R12, c[0x0][0x248] ;  /* 0x00009200ff0c7b82 */ /* 0x000ea20000000a00 */
[----:B------:R-:W-:Y:S01]  /*1140*/  HFMA2.MMA R2, -RZ, RZ, 0, 0 ;  /* 0x00000000ff027435 */ /* 0x000fe200000001ff */
[----:B------:R-:W3:Y:S01]  /*1150*/  SHFL.BFLY PT, R7, R28, 0x4, 0x1f ;  /* 0x0c801f001c077f89 */ /* 0x000ee200000e0000 */
[----:B------:R-:W-:Y:S01]  /*1160*/  LOP3.LUT P0, RZ, R5, 0x20, RZ, 0xc0, !PT ;  /* 0x0000002005ff7812 */ /* 0x000fe2000780c0ff */
[----:B------:R-:W-:-:S04]  /*1170*/  ULDC.64 UR8, c[0x0][0x228] ;  /* 0x00008a0000087ab9 */ /* 0x000fc80000000a00 */
[----:B------:R-:W4:Y:S01]  /*1180*/  LDC.64 R16, c[0x0][0x230] ;  /* 0x00008c00ff107b82 */ /* 0x000f220000000a00 */
[----:B-1----:R-:W-:-:S05]  /*1190*/  IMAD.WIDE R10, R6, 0x8, R10 ;  /* 0x00000008060a7825 */ /* 0x002fca00078e020a */
[----:B------:R1:W5:Y:S01]  /*11a0*/  @!P3 LDG.E.EL.64 R8, desc[UR4][R10.64] ;  /* 0x000000040a08b981 */ /* 0x000362000c2e1b00 */
[----:B--2---:R-:W-:-:S05]  /*11b0*/  IMAD.WIDE R12, R6, 0x4, R12 ;  /* 0x00000004060c7825 */ /* 0x004fca00078e020c */
[----:B------:R2:W4:Y:S01]  /*11c0*/  @!P3 LDG.E.EL R2, desc[UR4][R12.64] ;  /* 0x000000040c02b981 */ /* 0x000522000c2e1900 */
[----:B---3--:R-:W-:Y:S01]  /*11d0*/  FADD R7, R7, R28 ;  /* 0x0000001c07077221 */ /* 0x008fe20000000000 */
[----:B-1----:R-:W1:Y:S01]  /*11e0*/  LDC.64 R10, c[0x0][0x210] ;  /* 0x00008400ff0a7b82 */ /* 0x002e620000000a00 */
[----:B------:R-:W-:Y:S02]  /*11f0*/  SHF.L.U32 R5, R3, 0x2, RZ ;  /* 0x0000000203057819 */ /* 0x000fe400000006ff */
[----:B------:R-:W-:Y:S01]  /*1200*/  ISETP.LT.AND P0, PT, R6, UR6, !P0 ;  /* 0x0000000606007c0c */ /* 0x000fe2000c701270 */
[----:B------:R-:W3:Y:S01]  /*1210*/  SHFL.BFLY PT, R14, R7, 0x2, 0x1f ;  /* 0x0c401f00070e7f89 */ /* 0x000ee200000e0000 */
[----:B------:R-:W-:Y:S01]  /*1220*/  ULDC.64 UR6, c[0x0][0x250] ;  /* 0x0000940000067ab9 */ /* 0x000fe20000000a00 */
[----:B------:R-:W-:Y:S02]  /*1230*/  IADD3 R4, P4, R4, UR8, RZ ;  /* 0x0000000804047c10 */ /* 0x000fe4000ff9e0ff */
[----:B--2---:R-:W1:Y:S01]  /*1240*/  LDC.64 R12, c[0x0][0x218] ;  /* 0x00008600ff0c7b82 */ /* 0x004e620000000a00 */
[----:B------:R-:W-:Y:S01]  /*1250*/  MOV R26, 0xffffffff ;  /* 0xffffffff001a7802 */ /* 0x000fe20000000f00 */
[----:B---3--:R-:W-:-:S05]  /*1260*/  FADD R18, R7, R14 ;  /* 0x0000000e07127221 */ /* 0x008fca0000000000 */
[----:B------:R-:W2:Y:S02]  /*1270*/  SHFL.BFLY PT, R15, R18, 0x1, 0x1f ;  /* 0x0c201f00120f7f89 */ /* 0x000ea400000e0000 */
[----:B--2---:R-:W-:Y:S02]  /*1280*/  FADD R23, R18, R15 ;  /* 0x0000000f12177221 */ /* 0x004fe40000000000 */
[----:B------:R-:W1:Y:S08]  /*1290*/  LDC.64 R14, c[0x0][0x220] ;  /* 0x00008800ff0e7b82 */ /* 0x000e700000000a00 */
[----:B------:R-:W1:Y:S01]  /*12a0*/  LDC.64 R18, c[0x0][0x240] ;  /* 0x00009000ff127b82 */ /* 0x000e620000000a00 */
[----:B-----5:R-:W-:-:S02]  /*12b0*/  ISETP.GE.AND P1, PT, R9, RZ, PT ;  /* 0x000000ff0900720c */ /* 0x020fc40003f26270 */
[----:B------:R-:W-:-:S04]  /*12c0*/  IADD3 R21, P2, R8, 0x1f500, RZ ;  /* 0x0001f50008157810 */ /* 0x000fc80007f5e0ff */
[----:B------:R-:W-:Y:S01]  /*12d0*/  SEL R21, R21, R8, !P1 ;  /* 0x0000000815157207 */ /* 0x000fe20004800000 */
[-C--:B----4-:R-:W-:Y:S01]  /*12e0*/  FMUL R3, R2, R2.reuse ;  /* 0x0000000202037220 */ /* 0x090fe20000400000 */
[----:B------:R-:W-:Y:S02]  /*12f0*/  IADD3.X R7, RZ, R9, RZ, P2, !PT ;  /* 0x00000009ff077210 */ /* 0x000fe400017fe4ff */
[----:B------:R-:W-:Y:S01]  /*1300*/  SHF.L.U32 R6, R21, 0xe, RZ ;  /* 0x0000000e15067819 */ /* 0x000fe200000006ff */
[----:B------:R-:W-:Y:S01]  /*1310*/  FMUL R20, R3, R2 ;  /* 0x0000000203147220 */ /* 0x000fe20000400000 */
[----:B------:R-:W-:Y:S01]  /*1320*/  SEL R22, R7, R9, !P1 ;  /* 0x0000000907167207 */ /* 0x000fe20004800000 */
[----:B------:R-:W-:Y:S01]  /*1330*/  FMUL R3, R23, 0.5 ;  /* 0x3f00000017037820 */ /* 0x000fe20000400000 */
[----:B------:R-:W-:Y:S02]  /*1340*/  LOP3.LUT R5, R6, R5, RZ, 0xfc, !PT ;  /* 0x0000000506057212 */ /* 0x000fe400078efcff */
[----:B------:R-:W-:Y:S01]  /*1350*/  ISETP.GT.U32.AND P1, PT, R21, 0x1f4ff, PT ;  /* 0x0001f4ff1500780c */ /* 0x000fe20003f24070 */
[----:B------:R-:W-:Y:S01]  /*1360*/  FMUL R20, R3, R20 ;  /* 0x0000001403147220 */ /* 0x000fe20000400000 */
[----:B------:R-:W-:-:S02]  /*1370*/  SHF.L.U64.HI R7, R21, 0xe, R22 ;  /* 0x0000000e15077819 */ /* 0x000fc40000010216 */
[----:B------:R-:W-:Y:S01]  /*1380*/  IADD3 R6, P2, R5, UR6, RZ ;  /* 0x0000000605067c10 */ /* 0x000fe2000ff5e0ff */
[----:B------:R-:W-:Y:S01]  /*1390*/  FMUL R27, R20, 0.000244140625 ;  /* 0x39800000141b7820 */ /* 0x000fe20000400000 */
[----:B------:R-:W-:Y:S02]  /*13a0*/  ISETP.GT.U32.AND.EX P1, PT, R22, RZ, !P3, P1 ;  /* 0x000000ff1600720c */ /* 0x000fe40005f24110 */
[----:B------:R-:W-:Y:S02]  /*13b0*/  IADD3.X R5, RZ, UR9, RZ, P4, !PT ;  /* 0x00000009ff057c10 */ /* 0x000fe4000a7fe4ff */
[----:B------:R-:W-:Y:S02]  /*13c0*/  IADD3.X R7, R7, UR7, RZ, P2, !PT ;  /* 0x0000000707077c10 */ /* 0x000fe400097fe4ff */
[----:B01----:R-:W-:-:S07]  /*13d0*/  MOV R3, 0xfffffff8 ;  /* 0xfffffff800037802 */ /* 0x003fce0000000f00 */
.L_x_6:
[----:B------:R-:W-:Y:S05]  /*13e0*/  @P1 BRA `(.L_x_3) ;  /* 0x0000000000c41947 */ /* 0x000fea0003800000 */
[----:B------:R-:W-:Y:S02]  /*13f0*/  IADD3 R3, P4, R3, 0x8, RZ ;  /* 0x0000000803037810 */ /* 0x000fe40007f9e0ff */
[----:B------:R-:W-:Y:S02]  /*1400*/  PRMT R24, RZ, 0x7610, R24 ;  /* 0x00007610ff187816 */ /* 0x000fe40000000018 */
[----:B------:R-:W-:Y:S02]  /*1410*/  LOP3.LUT R29, R0, R3, RZ, 0xfc, !PT ;  /* 0x00000003001d7212 */ /* 0x000fe400078efcff */
[----:B------:R-:W-:-:S03]  /*1420*/  PRMT R25, RZ, 0x7610, R25 ;  /* 0x00007610ff197816 */ /* 0x000fc60000000019 */
[----:B------:R-:W-:-:S04]  /*1430*/  IMAD.WIDE R20, R29, 0x2, R10 ;  /* 0x000000021d147825 */ /* 0x000fc800078e020a */
[----:B------:R-:W-:Y:S01]  /*1440*/  IMAD.WIDE R22, R29, 0x2, R12 ;  /* 0x000000021d167825 */ /* 0x000fe200078e020c */
[----:B------:R-:W2:Y:S04]  /*1450*/  @!P3 LDG.E.EF.U16 R24, desc[UR4][R20.64] ;  /* 0x000000041418b981 */ /* 0x000ea8000c0e1500 */
[----:B------:R-:W3:Y:S01]  /*1460*/  @!P3 LDG.E.EF.U16 R25, desc[UR4][R22.64] ;  /* 0x000000041619b981 */ /* 0x000ee2000c0e1500 */
[----:B------:R-:W-:-:S03]  /*1470*/  PRMT R28, RZ, 0x7610, R28 ;  /* 0x00007610ff1c7816 */ /* 0x000fc6000000001c */
[----:B------:R-:W4:Y:S01]  /*1480*/  LDG.E.EL.U16 R23, desc[UR4][R4.64] ;  /* 0x0000000404177981 */ /* 0x000f22000c2e1500 */
[----:B--2---:R-:W-:Y:S02]  /*1490*/  HADD2.F32 R24, -RZ, R24.H0_H0 ;  /* 0x20000018ff187230 */ /* 0x004fe40000004100 */
[----:B---3--:R-:W-:-:S05]  /*14a0*/  HADD2.F32 R25, -RZ, R25.H0_H0 ;  /* 0x20000019ff197230 */ /* 0x008fca0000004100 */
[----:B------:R-:W-:Y:S01]  /*14b0*/  FADD R22, R24, R25 ;  /* 0x0000001918167221 */ /* 0x000fe20000000000 */
[----:B------:R-:W-:-:S05]  /*14c0*/  IMAD.WIDE R24, R29, 0x2, R14 ;  /* 0x000000021d187825 */ /* 0x000fca00078e020e */
[----:B------:R0:W2:Y:S01]  /*14d0*/  @!P3 LDG.E.EF.U16 R28, desc[UR4][R24.64] ;  /* 0x00000004181cb981 */ /* 0x0000a2000c0e1500 */
[----:B------:R-:W-:-:S04]  /*14e0*/  IMAD.WIDE R20, R29, 0x2, R18 ;  /* 0x000000021d147825 */ /* 0x000fc800078e0212 */
[----:B----4-:R-:W-:Y:S01]  /*14f0*/  HADD2.F32 R23, -RZ, R23.H0_H0 ;  /* 0x20000017ff177230 */ /* 0x010fe20000004100 */
[----:B0-----:R-:W-:Y:S01]  /*1500*/  PRMT R24, RZ, 0x7610, R24 ;  /* 0x00007610ff187816 */ /* 0x001fe20000000018 */
[----:B--2---:R-:W-:-:S05]  /*1510*/  HADD2.F32 R28, -RZ, R28.H0_H0 ;  /* 0x2000001cff1c7230 */ /* 0x004fca0000004100 */
[--C-:B------:R-:W-:Y:S01]  /*1520*/  FADD R22, R22, R28.reuse ;  /* 0x0000001c16167221 */ /* 0x100fe20000000000 */
[----:B------:R-:W-:-:S06]  /*1530*/  PRMT R28, RZ, 0x7610, R28 ;  /* 0x00007610ff1c7816 */ /* 0x000fcc000000001c */
[----:B------:R0:W2:Y:S02]  /*1540*/  @!P3 LDG.E.EF.U16 R28, desc[UR4][R20.64] ;  /* 0x00000004141cb981 */ /* 0x0000a4000c0e1500 */
[----:B0-----:R-:W-:Y:S01]  /*1550*/  FMUL R21, R22, R23 ;  /* 0x0000001716157220 */ /* 0x001fe20000400000 */
[----:B------:R-:W-:-:S05]  /*1560*/  IMAD.WIDE R22, R29, 0x2, R16 ;  /* 0x000000021d167825 */ /* 0x000fca00078e0210 */
[----:B------:R-:W3:Y:S01]  /*1570*/  @!P3 LDG.E.EF.U16 R24, desc[UR4][R22.64] ;  /* 0x000000041618b981 */ /* 0x000ee2000c0e1500 */
[----:B------:R-:W-:Y:S05]  /*1580*/  WARPSYNC.ALL ;  /* 0x0000000000007948 */ /* 0x000fea0003800000 */
[----:B------:R-:W-:Y:S01]  /*1590*/  BAR.SYNC.DEFER_BLOCKING 0x0 ;  /* 0x0000000000007b1d */ /* 0x000fe20000010000 */
[----:B------:R-:W-:-:S04]  /*15a0*/  ISETP.NE.U32.AND P2, PT, R8, -0x1, PT ;  /* 0xffffffff0800780c */ /* 0x000fc80003f45070 */
[----:B------:R-:W-:Y:S01]  /*15b0*/  ISETP.NE.AND.EX P2, PT, R9, -0x1, PT, P2 ;  /* 0xffffffff0900780c */ /* 0x000fe20003f45320 */
[----:B------:R-:W-:Y:S01]  /*15c0*/  BSSY B0, `(.L_x_4) ;  /* 0x000000b000007945 */ /* 0x000fe20003800000 */
[----:B------:R-:W-:Y:S01]  /*15d0*/  IADD3.X R26, RZ, R26, RZ, P4, !PT ;  /* 0x0000001aff1a7210 */ /* 0x000fe200027fe4ff */
[----:B--2---:R-:W-:Y:S02]  /*15e0*/  HADD2.F32 R28, -RZ, R28.H0_H0 ;  /* 0x2000001cff1c7230 */ /* 0x004fe40000004100 */
[----:B---3--:R-:W-:-:S05]  /*15f0*/  HADD2.F32 R24, -RZ, R24.H0_H0 ;  /* 0x20000018ff187230 */ /* 0x008fca0000004100 */
[----:B------:R-:W-:-:S04]  /*1600*/  FADD R24, R24, R24 ;  /* 0x0000001818187221 */ /* 0x000fc80000000000 */
[----:B------:R-:W-:-:S04]  /*1610*/  FMUL R24, R27, R24 ;  /* 0x000000181b187220 */ /* 0x000fc80000400000 */
[----:B------:R-:W-:-:S04]  /*1620*/  FFMA R21, R21, R2, -R24 ;  /* 0x0000000215157223 */ /* 0x000fc80000000818 */
[----:B------:R-:W-:-:S05]  /*1630*/  FADD R21, R21, R28 ;  /* 0x0000001c15157221 */ /* 0x000fca0000000000 */
[----:B------:R-:W-:Y:S01]  /*1640*/  FSEL R21, R21, RZ, P2 ;  /* 0x000000ff15157208 */ /* 0x000fe20001000000 */
[----:B------:R-:W-:Y:S06]  /*1650*/  @!P0 BRA `(.L_x_5) ;  /* 0x0000000000048947 */ /* 0x000fec0003800000 */
[----:B------:R0:W-:Y:S02]  /*1660*/  REDG.E.ADD.F32.FTZ.RN.STRONG.GPU desc[UR4][R6.64], R21 ;  /* 0x00000015060079a6 */ /* 0x0001e4000c10f384 */
.L_x_5:
[----:B------:R-:W-:Y:S05]  /*1670*/  BSYNC B0 ;  /* 0x0000000000007941 */ /* 0x000fea0003800000 */
.L_x_4:
[----:B------:R-:W-:Y:S02]  /*1680*/  ISETP.GE.U32.AND P2, PT, R3, 0xff8, PT ;  /* 0x00000ff80300780c */ /* 0x000fe40003f46070 */
[----:B0-----:R-:W-:Y:S02]  /*1690*/  IADD3 R6, P4, R6, 0x20, RZ ;  /* 0x0000002006067810 */ /* 0x001fe40007f9e0ff */
[----:B------:R-:W-:Y:S02]  /*16a0*/  ISETP.GE.U32.AND.EX P2, PT, R26, RZ, PT, P2 ;  /* 0x000000ff1a00720c */ /* 0x000fe40003f46120 */
[----:B------:R-:W-:Y:S02]  /*16b0*/  IADD3 R4, P5, R4, 0x10, RZ ;  /* 0x0000001004047810 */ /* 0x000fe40007fbe0ff */
[----:B------:R-:W-:Y:S02]  /*16c0*/  IADD3.X R7, RZ, R7, RZ, P4, !PT ;  /* 0x00000007ff077210 */ /* 0x000fe400027fe4ff */
[----:B------:R-:W-:-:S07]  /*16d0*/  IADD3.X R5, RZ, R5, RZ, P5, !PT ;  /* 0x00000005ff057210 */ /* 0x000fce0002ffe4ff */
[----:B------:R-:W-:Y:S05]  /*16e0*/  @!P2 BRA `(.L_x_6) ;  /* 0xfffffffc003ca947 */ /* 0x000fea000383ffff */
[----:B------:R-:W-:Y:S05]  /*16f0*/  EXIT ;  /* 0x000000000000794d */ /* 0x000fea0003800000 */
.L_x_3:
[----:B------:R-:W-:Y:S01]  /*1700*/  MOV R0, 0x0 ;  /* 0x0000000000007802 */ /* 0x000fe20000000f00 */
[----:B------:R-:W-:Y:S01]  /*1710*/  ULDC.64 UR6, c[0x4][0x18] ;  /* 0x0100060000067ab9 */ /* 0x000fe20000000a00 */
[----:B------:R-:W-:Y:S01]  /*1720*/  ULDC.64 UR8, c[0x4][0x8] ;  /* 0x0100020000087ab9 */ /* 0x000fe20000000a00 */
[----:B------:R-:W-:Y:S01]  /*1730*/  MOV R4, UR6 ;  /* 0x0000000600047c02 */ /* 0x000fe20008000f00 */
[----:B------:R0:W1:Y:S01]  /*1740*/  LDC.64 R2, c[0x4][R0] ;  /* 0x0100000000027b82 */ /* 0x0000620000000a00 */
[----:B------:R-:W-:Y:S01]  /*1750*/  MOV R5, UR7 ;  /* 0x0000000700057c02 */ /* 0x000fe20008000f00 */
[----:B------:R-:W-:Y:S01]  /*1760*/  ULDC.64 UR6, c[0x4][0x10] ;  /* 0x0100040000067ab9 */ /* 0x000fe20000000a00 */
[----:B------:R-:W-:Y:S01]  /*1770*/  HFMA2.MMA R8, -RZ, RZ, 0, 5.4836273193359375e-06 ;  /* 0x0000005cff087435 */ /* 0x000fe200000001ff */
[----:B------:R-:W-:Y:S01]  /*1780*/  MOV R6, UR6 ;  /* 0x0000000600067c02 */ /* 0x000fe20008000f00 */
[----:B------:R-:W-:Y:S01]  /*1790*/  HFMA2.MMA R13, -RZ, RZ, 0, 0 ;  /* 0x00000000ff0d7435 */ /* 0x000fe200000001ff */
[----:B0-----:R-:W-:-:S10]  /*17a0*/  MOV R7, UR7 ;  /* 0x0000000700077c02 */ /* 0x001fd40008000f00 */
[----:B------:R-:W-:Y:S02]  /*17b0*/  LEPC R20, `(.L_x_7) ;  /* 0x000000004014794e */ /* 0x000fe40000000000 */
[----:B------:R-:W-:Y:S02]  /*17c0*/  MOV R10, UR8 ;  /* 0x00000008000a7c02 */ /* 0x000fe40008000f00 */
[----:B------:R-:W-:Y:S02]  /*17d0*/  MOV R11, UR9 ;  /* 0x00000009000b7c02 */ /* 0x000fe40008000f00 */
[----:B------:R-:W-:-:S07]  /*17e0*/  MOV R12, 0x1 ;  /* 0x00000001000c7802 */ /* 0x000fce0000000f00 */
[----:B-1----:R-:W-:Y:S05]  /*17f0*/  CALL.ABS.NOINC R2 ;  /* 0x0000000002007343 */ /* 0x002fea0003c00000 */
.L_x_7:
[----:B------:R-:W-:Y:S05]  /*1800*/  BRA `(.L_x_7) ;  /* 0xfffffffc00fc7947 */ /* 0x000fea000383ffff */
.L_x_8:
[----:B------:R-:W-:-:S00]  /*1810*/  BRA `(.L_x_8) ;  /* 0xfffffffc00fc7947 */ /* 0x000fc0000383ffff */
[----:B------:R-:W-:-:S00]  /*1820*/  NOP ;  /* 0x0000000000007918 */ /* 0x000fc00000000000 */
        /* <DEDUP_REMOVED lines=13> */
.L_x_9:


//--------------------- .nv.global.init           --------------------------
	.section	.nv.global.init,"aw",@progbits
.nv.global.init:
	.type		assertFunc_0,@object
	.size		assertFunc_0,(assertMessage_0 - assertFunc_0)
assertFunc_0:
        /*0000*/ 	.byte	0x75, 0x6e, 0x6b, 0x6e, 0x6f, 0x77, 0x6e, 0x00
	.type		assertMessage_0,@object
	.size		assertMessage_0,(assertFile_0 - assertMessage_0)
assertMessage_0:
        /*0008*/ 	.byte	0x69, 0x6e, 0x64, 0x65, 0x78, 0x20, 0x6f, 0x75, 0x74, 0x20, 0x6f, 0x66, 0x20, 0x62, 0x6f, 0x75
        /*0018*/ 	.byte	0x6e, 0x64, 0x73, 0x3a, 0x20, 0x30, 0x20, 0x3c, 0x3d, 0x20, 0x74, 0x6d, 0x70, 0x34, 0x39, 0x20
        /*0028*/ 	.byte	0x3c, 0x20, 0x31, 0x32, 0x38, 0x32, 0x35, 0x36, 0x00
	.type		assertFile_0,@object
	.size		assertFile_0,(.L_1 - assertFile_0)
assertFile_0:
        /*0031*/ 	.byte	0x2e, 0x2f, 0x6c, 0x6f, 0x63, 0x61, 0x6c, 0x5f, 0x63, 0x61, 0x63, 0x68, 0x65, 0x2f, 0x37, 0x70
        /*0041*/ 	.byte	0x2f, 0x63, 0x37, 0x70, 0x62, 0x67, 0x33, 0x6c, 0x32, 0x70, 0x6b, 0x76, 0x71, 0x74, 0x65, 0x66
        /*0051*/ 	.byte	0x37, 0x6d, 0x6e, 0x70, 0x72, 0x72, 0x65, 0x70, 0x6f, 0x61, 0x74, 0x34, 0x71, 0x6c, 0x61, 0x78
        /*0061*/ 	.byte	0x66, 0x66, 0x69, 0x6d, 0x6b, 0x62, 0x6f, 0x32, 0x64, 0x67, 0x37, 0x74, 0x65, 0x35, 0x74, 0x72
        /*0071*/ 	.byte	0x74, 0x67, 0x6c, 0x6c, 0x6d, 0x2e, 0x70, 0x79, 0x00
.L_1:


//--------------------- .nv.constant0.triton_red_fused__to_copy_add_div_embedding_dense_backward_mul_pow_sum_13 --------------------------
	.section	.nv.constant0.triton_red_fused__to_copy_add_div_embedding_dense_backward_mul_pow_sum_13,"a",@progbits
	.sectionflags	@""
	.align	4
.nv.constant0.triton_red_fused__to_copy_add_div_embedding_dense_backward_mul_pow_sum_13:
	.zero		616


//--------------------- SYMBOLS --------------------------

	.type		__assertfail,@function
